	.headerflags	@"EF_CUDA_TEXMODE_UNIFIED EF_CUDA_64BIT_ADDRESS EF_CUDA_ACCELERATORS EF_CUDA_SM90 EF_CUDA_VIRTUAL_SM(EF_CUDA_SM90)"
	.elftype	@"ET_EXEC"


//--------------------- .nv.info                  --------------------------
	.section	.nv.info,"",@"SHT_CUDA_INFO"
	.align	4


	//----- nvinfo : EIATTR_REGCOUNT
	.align		4
        /*0000*/ 	.byte	0x04, 0x2f
        /*0002*/ 	.short	(.L_1 - .L_0)
	.align		4
.L_0:
        /*0004*/ 	.word	index@(triton_poi_fused_constant_pad_nd_18)
        /*0008*/ 	.word	0x0000000e


	//----- nvinfo : EIATTR_MIN_STACK_SIZE
	.align		4
.L_1:
        /*000c*/ 	.byte	0x04, 0x12
        /*000e*/ 	.short	(.L_3 - .L_2)
	.align		4
.L_2:
        /*0010*/ 	.word	index@(triton_poi_fused_constant_pad_nd_18)
        /*0014*/ 	.word	0x00000000


	//----- nvinfo : EIATTR_FRAME_SIZE
	.align		4
.L_3:
        /*0018*/ 	.byte	0x04, 0x11
        /*001a*/ 	.short	(.L_5 - .L_4)
	.align		4
.L_4:
        /*001c*/ 	.word	index@(triton_poi_fused_constant_pad_nd_18)
        /*0020*/ 	.word	0x00000000


	//----- nvinfo : EIATTR_MIN_STACK_SIZE
	.align		4
.L_5:
        /*0024*/ 	.byte	0x04, 0x12
        /*0026*/ 	.short	(.L_7 - .L_6)
	.align		4
.L_6:
        /*0028*/ 	.word	index@(triton_poi_fused_constant_pad_nd_18)
        /*002c*/ 	.word	0x00000000
.L_7:


//--------------------- .nv.info.triton_poi_fused_constant_pad_nd_18 --------------------------
	.section	.nv.info.triton_poi_fused_constant_pad_nd_18,"",@"SHT_CUDA_INFO"
	.sectionflags	@""
	.align	4


	//----- nvinfo : EIATTR_CUDA_API_VERSION
	.align		4
        /*0000*/ 	.byte	0x04, 0x37
        /*0002*/ 	.short	(.L_9 - .L_8)
.L_8:
        /*0004*/ 	.word	0x0000007c


	//----- nvinfo : EIATTR_KPARAM_INFO
	.align		4
.L_9:
        /*0008*/ 	.byte	0x04, 0x17
        /*000a*/ 	.short	(.L_11 - .L_10)
.L_10:
        /*000c*/ 	.word	0x00000000
        /*0010*/ 	.short	0x0002
        /*0012*/ 	.short	0x0010
        /*0014*/ 	.byte	0x00, 0xf0, 0x11, 0x00


	//----- nvinfo : EIATTR_KPARAM_INFO
	.align		4
.L_11:
        /*0018*/ 	.byte	0x04, 0x17
        /*001a*/ 	.short	(.L_13 - .L_12)
.L_12:
        /*001c*/ 	.word	0x00000000
        /*0020*/ 	.short	0x0001
        /*0022*/ 	.short	0x0008
        /*0024*/ 	.byte	0x00, 0xf4, 0x21, 0x00


	//----- nvinfo : EIATTR_KPARAM_INFO
	.align		4
.L_13:
        /*0028*/ 	.byte	0x04, 0x17
        /*002a*/ 	.short	(.L_15 - .L_14)
.L_14:
        /*002c*/ 	.word	0x00000000
        /*0030*/ 	.short	0x0000
        /*0032*/ 	.short	0x0000
        /*0034*/ 	.byte	0x00, 0xf4, 0x21, 0x00


	//----- nvinfo : EIATTR_SPARSE_MMA_MASK
	.align		4
.L_15:
        /*0038*/ 	.byte	0x03, 0x50
        /*003a*/ 	.short	0x0000


	//----- nvinfo : EIATTR_MAXREG_COUNT
	.align		4
        /*003c*/ 	.byte	0x03, 0x1b
        /*003e*/ 	.short	0x00ff


	//----- nvinfo : EIATTR_EXIT_INSTR_OFFSETS
	.align		4
        /*0040*/ 	.byte	0x04, 0x1c
        /*0042*/ 	.short	(.L_17 - .L_16)


	//   ....[0]....
.L_16:
        /*0044*/ 	.word	0x00000350


	//----- nvinfo : EIATTR_REQNTID
	.align		4
.L_17:
        /*0048*/ 	.byte	0x04, 0x10
        /*004a*/ 	.short	(.L_19 - .L_18)
.L_18:
        /*004c*/ 	.word	0x00000080
        /*0050*/ 	.word	0x00000001
        /*0054*/ 	.word	0x00000001


	//----- nvinfo : EIATTR_CBANK_PARAM_SIZE
	.align		4
.L_19:
        /*0058*/ 	.byte	0x03, 0x19
        /*005a*/ 	.short	0x0014


	//----- nvinfo : EIATTR_PARAM_CBANK
	.align		4
        /*005c*/ 	.byte	0x04, 0x0a
        /*005e*/ 	.short	(.L_21 - .L_20)
	.align		4
.L_20:
        /*0060*/ 	.word	index@(.nv.constant0.triton_poi_fused_constant_pad_nd_18)
        /*0064*/ 	.short	0x0210
        /*0066*/ 	.short	0x0014


	//----- nvinfo : EIATTR_SW_WAR
	.align		4
.L_21:
        /*0068*/ 	.byte	0x04, 0x36
        /*006a*/ 	.short	(.L_23 - .L_22)
.L_22:
        /*006c*/ 	.word	0x00000008
.L_23:


//--------------------- .nv.callgraph             --------------------------
	.section	.nv.callgraph,"",@"SHT_CUDA_CALLGRAPH"
	.align	4
	.sectionentsize	8
	.align		4
        /*0000*/ 	.word	0x00000000
	.align		4
        /*0004*/ 	.word	0xffffffff
	.align		4
        /*0008*/ 	.word	0x00000000
	.align		4
        /*000c*/ 	.word	0xfffffffe
	.align		4
        /*0010*/ 	.word	0x00000000
	.align		4
        /*0014*/ 	.word	0xfffffffd
	.align		4
        /*0018*/ 	.word	0x00000000
	.align		4
        /*001c*/ 	.word	0xfffffffc


//--------------------- .text.triton_poi_fused_constant_pad_nd_18 --------------------------
	.section	.text.triton_poi_fused_constant_pad_nd_18,"ax",@progbits
	.align	128
        .global         triton_poi_fused_constant_pad_nd_18
        .type           triton_poi_fused_constant_pad_nd_18,@function
        .size           triton_poi_fused_constant_pad_nd_18,(.L_x_1 - triton_poi_fused_constant_pad_nd_18)
        .other          triton_poi_fused_constant_pad_nd_18,@"STO_CUDA_ENTRY STV_DEFAULT"
triton_poi_fused_constant_pad_nd_18:
.text.triton_poi_fused_constant_pad_nd_18:
[----:B------:R-:W-:Y:S01]  /*0000*/  LDC R1, c[0x0][0x28] ;  /* 0x00000a00ff017b82 */ /* 0x000fe20000000800 */
[----:B------:R-:W1:Y:S01]  /*0010*/  S2R R0, SR_TID.X ;  /* 0x0000000000007919 */ /* 0x000e620000002100 */
[----:B------:R-:W-:Y:S01]  /*0020*/  ULDC.64 UR4, c[0x0][0x210] ;  /* 0x0000840000047ab9 */ /* 0x000fe20000000a00 */
[----:B------:R-:W2:Y:S01]  /*0030*/  S2R R5, SR_CTAID.X ;  /* 0x0000000000057919 */ /* 0x000ea20000002500 */
[----:B-1----:R-:W-:-:S05]  /*0040*/  IMAD.SHL.U32 R0, R0, 0x2, RZ ;  /* 0x0000000200007824 */ /* 0x002fca00078e00ff */
[----:B------:R-:W-:-:S05]  /*0050*/  LOP3.LUT R0, R0, 0xfe, RZ, 0xc0, !PT ;  /* 0x000000fe00007812 */ /* 0x000fca00078ec0ff */
[----:B--2---:R-:W-:Y:S01]  /*0060*/  IMAD R0, R5, 0x100, R0 ;  /* 0x0000010005007824 */ /* 0x004fe200078e0200 */
[----:B------:R-:W-:-:S03]  /*0070*/  SHF.R.S32.HI R5, RZ, 0x17, R5 ;  /* 0x00000017ff057819 */ /* 0x000fc60000011405 */
[----:B------:R-:W-:Y:S01]  /*0080*/  VIADD R2, R0, 0x1 ;  /* 0x0000000100027836 */ /* 0x000fe20000000000 */
[----:B------:R-:W-:Y:S02]  /*0090*/  SHF.R.S32.HI R3, RZ, 0x1f, R0 ;  /* 0x0000001fff037819 */ /* 0x000fe40000011400 */
[----:B------:R-:W-:Y:S02]  /*00a0*/  SGXT R5, R5, 0x1 ;  /* 0x000000010505781a */ /* 0x000fe40000000200 */
[----:B------:R-:W-:Y:S02]  /*00b0*/  LEA.HI R3, R3, R0, RZ, 0x2 ;  /* 0x0000000003037211 */ /* 0x000fe400078f10ff */
[----:B------:R-:W-:Y:S02]  /*00c0*/  LEA.HI R8, R5, R2, RZ, 0x2 ;  /* 0x0000000205087211 */ /* 0x000fe400078f10ff */
[----:B------:R-:W-:Y:S02]  /*00d0*/  SHF.R.S32.HI R4, RZ, 0x2, R3 ;  /* 0x00000002ff047819 */ /* 0x000fe40000011403 */
[----:B------:R-:W-:-:S02]  /*00e0*/  LOP3.LUT R3, R3, 0xfffffffc, RZ, 0xc0, !PT ;  /* 0xfffffffc03037812 */ /* 0x000fc400078ec0ff */
[----:B------:R-:W-:Y:S02]  /*00f0*/  LEA.HI R6, R4, R4, RZ, 0x2 ;  /* 0x0000000404067211 */ /* 0x000fe400078f10ff */
[----:B------:R-:W-:Y:S01]  /*0100*/  LOP3.LUT R9, R8, 0xfffffffc, RZ, 0xc0, !PT ;  /* 0xfffffffc08097812 */ /* 0x000fe200078ec0ff */
[----:B------:R-:W-:Y:S01]  /*0110*/  IMAD.IADD R3, R0, 0x1, -R3 ;  /* 0x0000000100037824 */ /* 0x000fe200078e0a03 */
[----:B------:R-:W-:Y:S02]  /*0120*/  LOP3.LUT R7, R6, 0xfffffffc, RZ, 0xc0, !PT ;  /* 0xfffffffc06077812 */ /* 0x000fe400078ec0ff */
[----:B------:R-:W-:Y:S01]  /*0130*/  LEA.HI R5, R5, R0, RZ, 0x4 ;  /* 0x0000000005057211 */ /* 0x000fe200078f20ff */
[----:B------:R-:W-:Y:S02]  /*0140*/  IMAD.IADD R9, R2, 0x1, -R9 ;  /* 0x0000000102097824 */ /* 0x000fe400078e0a09 */
[----:B------:R-:W-:Y:S01]  /*0150*/  IMAD.IADD R7, R4, 0x1, -R7 ;  /* 0x0000000104077824 */ /* 0x000fe200078e0a07 */
[----:B------:R-:W-:Y:S01]  /*0160*/  SHF.R.S32.HI R5, RZ, 0x4, R5 ;  /* 0x00000004ff057819 */ /* 0x000fe20000011405 */
[----:B------:R-:W-:-:S02]  /*0170*/  VIADD R2, R3, 0xffffffff ;  /* 0xffffffff03027836 */ /* 0x000fc40000000000 */
[----:B------:R-:W-:Y:S02]  /*0180*/  VIADD R11, R7, 0xffffffff ;  /* 0xffffffff070b7836 */ /* 0x000fe40000000000 */
[----:B------:R-:W-:Y:S02]  /*0190*/  VIADD R4, R9, 0xffffffff ;  /* 0xffffffff09047836 */ /* 0x000fe40000000000 */
[----:B------:R-:W-:Y:S01]  /*01a0*/  IMAD.SHL.U32 R5, R5, 0x4, RZ ;  /* 0x0000000405057824 */ /* 0x000fe200078e00ff */
[----:B------:R-:W-:Y:S01]  /*01b0*/  LOP3.LUT R2, R11, R2, RZ, 0xfc, !PT ;  /* 0x000000020b027212 */ /* 0x000fe200078efcff */
[----:B------:R-:W-:Y:S01]  /*01c0*/  IMAD.SHL.U32 R6, R7, 0x2, RZ ;  /* 0x0000000207067824 */ /* 0x000fe200078e00ff */
[----:B------:R-:W-:Y:S02]  /*01d0*/  SHF.R.S32.HI R7, RZ, 0x1f, R3 ;  /* 0x0000001fff077819 */ /* 0x000fe40000011403 */
[----:B------:R-:W-:Y:S02]  /*01e0*/  ISETP.NE.AND P0, PT, R2, 0x1, PT ;  /* 0x000000010200780c */ /* 0x000fe40003f05270 */
[----:B------:R-:W-:-:S02]  /*01f0*/  LOP3.LUT R4, R11, R4, RZ, 0xfc, !PT ;  /* 0x000000040b047212 */ /* 0x000fc400078efcff */
[CC--:B------:R-:W-:Y:S02]  /*0200*/  IADD3 R3, P2, P3, R6.reuse, R5.reuse, R3 ;  /* 0x0000000506037210 */ /* 0x0c0fe40007b5e003 */
[----:B------:R-:W-:Y:S02]  /*0210*/  IADD3 R2, P4, P5, R6, R5, R9 ;  /* 0x0000000506027210 */ /* 0x000fe40007d9e009 */
[----:B------:R-:W-:Y:S02]  /*0220*/  SHF.R.S32.HI R11, RZ, 0x1f, R5 ;  /* 0x0000001fff0b7819 */ /* 0x000fe40000011405 */
[----:B------:R-:W-:Y:S02]  /*0230*/  SHF.R.S32.HI R6, RZ, 0x1f, R6 ;  /* 0x0000001fff067819 */ /* 0x000fe40000011406 */
[----:B------:R-:W-:Y:S02]  /*0240*/  SHF.R.S32.HI R9, RZ, 0x1f, R9 ;  /* 0x0000001fff097819 */ /* 0x000fe40000011409 */
[----:B------:R-:W-:-:S02]  /*0250*/  ISETP.GE.U32.AND P1, PT, R4, 0x2, PT ;  /* 0x000000020400780c */ /* 0x000fc40003f26070 */
[CC--:B------:R-:W-:Y:S02]  /*0260*/  IADD3.X R8, R6.reuse, R11.reuse, R7, P2, P3 ;  /* 0x0000000b06087210 */ /* 0x0c0fe400017e6407 */
[----:B------:R-:W-:Y:S02]  /*0270*/  IADD3.X R9, R6, R11, R9, P4, P5 ;  /* 0x0000000b06097210 */ /* 0x000fe400027ea409 */
[C---:B------:R-:W-:Y:S02]  /*0280*/  LEA R4, P2, R3.reuse, UR4, 0x2 ;  /* 0x0000000403047c11 */ /* 0x040fe4000f8410ff */
[C---:B------:R-:W-:Y:S02]  /*0290*/  LEA R6, P3, R2.reuse, UR4, 0x2 ;  /* 0x0000000402067c11 */ /* 0x040fe4000f8610ff */
[----:B------:R-:W-:Y:S02]  /*02a0*/  LEA.HI.X R5, R3, UR5, R8, 0x2, P2 ;  /* 0x0000000503057c11 */ /* 0x000fe400090f1408 */
[----:B------:R-:W-:-:S02]  /*02b0*/  LEA.HI.X R7, R2, UR5, R9, 0x2, P3 ;  /* 0x0000000502077c11 */ /* 0x000fc400098f1409 */
[----:B------:R-:W-:Y:S01]  /*02c0*/  CS2R R8, SRZ ;  /* 0x0000000000087805 */ /* 0x000fe2000001ff00 */
[----:B------:R-:W-:Y:S01]  /*02d0*/  ULDC.64 UR4, c[0x0][0x208] ;  /* 0x0000820000047ab9 */ /* 0x000fe20000000a00 */
[----:B------:R-:W1:Y:S04]  /*02e0*/  LDC.64 R2, c[0x0][0x218] ;  /* 0x00008600ff027b82 */ /* 0x000e680000000a00 */
[----:B------:R-:W2:Y:S04]  /*02f0*/  @!P0 LDG.E R8, desc[UR4][R4.64+-0xc] ;  /* 0xfffff40404088981 */ /* 0x000ea8000c1e1900 */
[----:B------:R-:W3:Y:S01]  /*0300*/  @!P1 LDG.E R9, desc[UR4][R6.64+-0xc] ;  /* 0xfffff40406099981 */ /* 0x000ee2000c1e1900 */
[----:B-1----:R-:W-:Y:S01]  /*0310*/  IMAD.WIDE R2, R0, 0x4, R2 ;  /* 0x0000000400027825 */ /* 0x002fe200078e0202 */
[----:B--2---:R-:W-:-:S02]  /*0320*/  SEL R8, R8, RZ, !P0 ;  /* 0x000000ff08087207 */ /* 0x004fc40004000000 */
[----:B---3--:R-:W-:-:S05]  /*0330*/  SEL R9, R9, RZ, !P1 ;  /* 0x000000ff09097207 */ /* 0x008fca0004800000 */
[----:B------:R-:W-:Y:S01]  /*0340*/  STG.E.64 desc[UR4][R2.64], R8 ;  /* 0x0000000802007986 */ /* 0x000fe2000c101b04 */
[----:B------:R-:W-:Y:S05]  /*0350*/  EXIT ;  /* 0x000000000000794d */ /* 0x000fea0003800000 */
.L_x_0:
[----:B------:R-:W-:-:S00]  /*0360*/  BRA `(.L_x_0) ;  /* 0xfffffffc00fc7947 */ /* 0x000fc0000383ffff */
[----:B------:R-:W-:-:S00]  /*0370*/  NOP ;  /* 0x0000000000007918 */ /* 0x000fc00000000000 */
        /* <DEDUP_REMOVED lines=8> */
.L_x_1:


//--------------------- .nv.constant0.triton_poi_fused_constant_pad_nd_18 --------------------------
	.section	.nv.constant0.triton_poi_fused_constant_pad_nd_18,"a",@progbits
	.sectionflags	@""
	.align	4
.nv.constant0.triton_poi_fused_constant_pad_nd_18:
	.zero		548
